//
// Generated by NVIDIA NVVM Compiler
//
// Compiler Build ID: CL-36424714
// Cuda compilation tools, release 13.0, V13.0.88
// Based on NVVM 20.0.0
//

.version 9.0
.target sm_100
.address_size 64

	// .globl	_Z6conv1dPfS_S_ii

.visible .entry _Z6conv1dPfS_S_ii(
	.param .u64 .ptr .align 1 _Z6conv1dPfS_S_ii_param_0,
	.param .u64 .ptr .align 1 _Z6conv1dPfS_S_ii_param_1,
	.param .u64 .ptr .align 1 _Z6conv1dPfS_S_ii_param_2,
	.param .u32 _Z6conv1dPfS_S_ii_param_3,
	.param .u32 _Z6conv1dPfS_S_ii_param_4
)
{
	.reg .pred 	%p<13>;
	.reg .b32 	%r<62>;
	.reg .b32 	%f<112>;
	.reg .b64 	%rd<25>;

	ld.param.u64 	%rd4, [_Z6conv1dPfS_S_ii_param_0];
	ld.param.u64 	%rd5, [_Z6conv1dPfS_S_ii_param_1];
	ld.param.u64 	%rd3, [_Z6conv1dPfS_S_ii_param_2];
	ld.param.u32 	%r35, [_Z6conv1dPfS_S_ii_param_3];
	ld.param.u32 	%r34, [_Z6conv1dPfS_S_ii_param_4];
	cvta.to.global.u64 	%rd1, %rd5;
	cvta.to.global.u64 	%rd2, %rd4;
	mov.u32 	%r36, %ctaid.x;
	mov.u32 	%r37, %ntid.x;
	mul.lo.s32 	%r1, %r36, %r37;
	mov.u32 	%r2, %tid.x;
	add.s32 	%r38, %r1, %r2;
	shr.u32 	%r39, %r34, 31;
	add.s32 	%r40, %r34, %r39;
	shr.s32 	%r4, %r40, 1;
	setp.lt.s32 	%p1, %r38, %r4;
	sub.s32 	%r41, %r35, %r4;
	setp.ge.s32 	%p2, %r38, %r41;
	or.pred  	%p3, %p1, %p2;
	@%p3 bra 	$L__BB0_15;
	setp.lt.s32 	%p4, %r34, -1;
	mov.f32 	%f111, 0f00000000;
	@%p4 bra 	$L__BB0_14;
	neg.s32 	%r56, %r4;
	abs.s32 	%r43, %r4;
	add.s32 	%r44, %r4, %r43;
	add.s32 	%r6, %r44, 1;
	and.b32  	%r7, %r6, 15;
	setp.lt.u32 	%p5, %r44, 15;
	mov.f32 	%f111, 0f00000000;
	@%p5 bra 	$L__BB0_5;
	and.b32  	%r46, %r6, -16;
	neg.s32 	%r54, %r46;
	sub.s32 	%r52, %r38, %r4;
	mov.f32 	%f111, 0f00000000;
	mov.b32 	%r53, 0;
$L__BB0_4:
	.pragma "nounroll";
	mul.wide.s32 	%rd6, %r52, 4;
	add.s64 	%rd7, %rd2, %rd6;
	ld.global.f32 	%f18, [%rd7];
	mul.wide.s32 	%rd8, %r53, 4;
	add.s64 	%rd9, %rd1, %rd8;
	ld.global.f32 	%f19, [%rd9];
	fma.rn.f32 	%f20, %f18, %f19, %f111;
	ld.global.f32 	%f21, [%rd7+4];
	ld.global.f32 	%f22, [%rd9+4];
	fma.rn.f32 	%f23, %f21, %f22, %f20;
	ld.global.f32 	%f24, [%rd7+8];
	ld.global.f32 	%f25, [%rd9+8];
	fma.rn.f32 	%f26, %f24, %f25, %f23;
	ld.global.f32 	%f27, [%rd7+12];
	ld.global.f32 	%f28, [%rd9+12];
	fma.rn.f32 	%f29, %f27, %f28, %f26;
	ld.global.f32 	%f30, [%rd7+16];
	ld.global.f32 	%f31, [%rd9+16];
	fma.rn.f32 	%f32, %f30, %f31, %f29;
	ld.global.f32 	%f33, [%rd7+20];
	ld.global.f32 	%f34, [%rd9+20];
	fma.rn.f32 	%f35, %f33, %f34, %f32;
	ld.global.f32 	%f36, [%rd7+24];
	ld.global.f32 	%f37, [%rd9+24];
	fma.rn.f32 	%f38, %f36, %f37, %f35;
	ld.global.f32 	%f39, [%rd7+28];
	ld.global.f32 	%f40, [%rd9+28];
	fma.rn.f32 	%f41, %f39, %f40, %f38;
	ld.global.f32 	%f42, [%rd7+32];
	ld.global.f32 	%f43, [%rd9+32];
	fma.rn.f32 	%f44, %f42, %f43, %f41;
	ld.global.f32 	%f45, [%rd7+36];
	ld.global.f32 	%f46, [%rd9+36];
	fma.rn.f32 	%f47, %f45, %f46, %f44;
	ld.global.f32 	%f48, [%rd7+40];
	ld.global.f32 	%f49, [%rd9+40];
	fma.rn.f32 	%f50, %f48, %f49, %f47;
	ld.global.f32 	%f51, [%rd7+44];
	ld.global.f32 	%f52, [%rd9+44];
	fma.rn.f32 	%f53, %f51, %f52, %f50;
	ld.global.f32 	%f54, [%rd7+48];
	ld.global.f32 	%f55, [%rd9+48];
	fma.rn.f32 	%f56, %f54, %f55, %f53;
	ld.global.f32 	%f57, [%rd7+52];
	ld.global.f32 	%f58, [%rd9+52];
	fma.rn.f32 	%f59, %f57, %f58, %f56;
	ld.global.f32 	%f60, [%rd7+56];
	ld.global.f32 	%f61, [%rd9+56];
	fma.rn.f32 	%f62, %f60, %f61, %f59;
	ld.global.f32 	%f63, [%rd7+60];
	ld.global.f32 	%f64, [%rd9+60];
	fma.rn.f32 	%f111, %f63, %f64, %f62;
	add.s32 	%r56, %r56, 16;
	add.s32 	%r54, %r54, 16;
	add.s32 	%r53, %r53, 16;
	add.s32 	%r52, %r52, 16;
	setp.ne.s32 	%p6, %r54, 0;
	@%p6 bra 	$L__BB0_4;
$L__BB0_5:
	setp.eq.s32 	%p7, %r7, 0;
	@%p7 bra 	$L__BB0_14;
	and.b32  	%r19, %r6, 7;
	setp.lt.u32 	%p8, %r7, 8;
	@%p8 bra 	$L__BB0_8;
	add.s32 	%r47, %r56, %r38;
	mul.wide.s32 	%rd10, %r47, 4;
	add.s64 	%rd11, %rd2, %rd10;
	ld.global.f32 	%f66, [%rd11];
	add.s32 	%r48, %r56, %r4;
	mul.wide.s32 	%rd12, %r48, 4;
	add.s64 	%rd13, %rd1, %rd12;
	ld.global.f32 	%f67, [%rd13];
	fma.rn.f32 	%f68, %f66, %f67, %f111;
	ld.global.f32 	%f69, [%rd11+4];
	ld.global.f32 	%f70, [%rd13+4];
	fma.rn.f32 	%f71, %f69, %f70, %f68;
	ld.global.f32 	%f72, [%rd11+8];
	ld.global.f32 	%f73, [%rd13+8];
	fma.rn.f32 	%f74, %f72, %f73, %f71;
	ld.global.f32 	%f75, [%rd11+12];
	ld.global.f32 	%f76, [%rd13+12];
	fma.rn.f32 	%f77, %f75, %f76, %f74;
	ld.global.f32 	%f78, [%rd11+16];
	ld.global.f32 	%f79, [%rd13+16];
	fma.rn.f32 	%f80, %f78, %f79, %f77;
	ld.global.f32 	%f81, [%rd11+20];
	ld.global.f32 	%f82, [%rd13+20];
	fma.rn.f32 	%f83, %f81, %f82, %f80;
	ld.global.f32 	%f84, [%rd11+24];
	ld.global.f32 	%f85, [%rd13+24];
	fma.rn.f32 	%f86, %f84, %f85, %f83;
	ld.global.f32 	%f87, [%rd11+28];
	ld.global.f32 	%f88, [%rd13+28];
	fma.rn.f32 	%f111, %f87, %f88, %f86;
	add.s32 	%r56, %r56, 8;
$L__BB0_8:
	setp.eq.s32 	%p9, %r19, 0;
	@%p9 bra 	$L__BB0_14;
	and.b32  	%r22, %r6, 3;
	setp.lt.u32 	%p10, %r19, 4;
	@%p10 bra 	$L__BB0_11;
	add.s32 	%r49, %r56, %r38;
	mul.wide.s32 	%rd14, %r49, 4;
	add.s64 	%rd15, %rd2, %rd14;
	ld.global.f32 	%f90, [%rd15];
	add.s32 	%r50, %r56, %r4;
	mul.wide.s32 	%rd16, %r50, 4;
	add.s64 	%rd17, %rd1, %rd16;
	ld.global.f32 	%f91, [%rd17];
	fma.rn.f32 	%f92, %f90, %f91, %f111;
	ld.global.f32 	%f93, [%rd15+4];
	ld.global.f32 	%f94, [%rd17+4];
	fma.rn.f32 	%f95, %f93, %f94, %f92;
	ld.global.f32 	%f96, [%rd15+8];
	ld.global.f32 	%f97, [%rd17+8];
	fma.rn.f32 	%f98, %f96, %f97, %f95;
	ld.global.f32 	%f99, [%rd15+12];
	ld.global.f32 	%f100, [%rd17+12];
	fma.rn.f32 	%f111, %f99, %f100, %f98;
	add.s32 	%r56, %r56, 4;
$L__BB0_11:
	setp.eq.s32 	%p11, %r22, 0;
	@%p11 bra 	$L__BB0_14;
	add.s32 	%r61, %r56, %r4;
	add.s32 	%r51, %r2, %r56;
	add.s32 	%r60, %r51, %r1;
	neg.s32 	%r59, %r22;
$L__BB0_13:
	.pragma "nounroll";
	mul.wide.s32 	%rd18, %r61, 4;
	add.s64 	%rd19, %rd1, %rd18;
	mul.wide.s32 	%rd20, %r60, 4;
	add.s64 	%rd21, %rd2, %rd20;
	ld.global.f32 	%f101, [%rd21];
	ld.global.f32 	%f102, [%rd19];
	fma.rn.f32 	%f111, %f101, %f102, %f111;
	add.s32 	%r61, %r61, 1;
	add.s32 	%r60, %r60, 1;
	add.s32 	%r59, %r59, 1;
	setp.ne.s32 	%p12, %r59, 0;
	@%p12 bra 	$L__BB0_13;
$L__BB0_14:
	cvta.to.global.u64 	%rd22, %rd3;
	mul.wide.s32 	%rd23, %r38, 4;
	add.s64 	%rd24, %rd22, %rd23;
	st.global.f32 	[%rd24], %f111;
$L__BB0_15:
	ret;

}


// ===== COMPILED SASS (sm_100) =====

	.target	sm_100

	.elftype	@"ET_EXEC"


//--------------------- .note.nv.tkinfo           --------------------------
	.section	.note.nv.tkinfo,"",@"SHT_NOTE"
	.sectionflags	@"SHF_NOTE_NV_TKINFO"
	.tkinfo
        /*0018*/ 	.word	0x00000002
        /*0030*/ 	.string	""
        /*0030*/ 	.string	"ptxas"
        /*0030*/ 	.string	"Cuda compilation tools, release 13.0, V13.0.88"
        /*0030*/ 	.string	"Build cuda_13.0.r13.0/compiler.36424714_0"
        /*0030*/ 	.string	"-arch sm_100 -m 64 "



//--------------------- .note.nv.cuinfo           --------------------------
	.section	.note.nv.cuinfo,"",@"SHT_NOTE"
	.sectionflags	@"SHF_NOTE_NV_CUINFO"
        /*0018*/ 	.short	0x0002
        /*001a*/ 	.short	0x0064
        /*001c*/ 	.short	0x0082
	.zero		2


//--------------------- .nv.info                  --------------------------
	.section	.nv.info,"",@"SHT_CUDA_INFO"
	.align	4


	//----- nvinfo : EIATTR_REGCOUNT
	.align		4
        /*0000*/ 	.byte	0x04, 0x2f
        /*0002*/ 	.short	(.L_1 - .L_0)
	.align		4
.L_0:
        /*0004*/ 	.word	index@(_Z6conv1dPfS_S_ii)
        /*0008*/ 	.word	0x0000001f


	//----- nvinfo : EIATTR_FRAME_SIZE
	.align		4
.L_1:
        /*000c*/ 	.byte	0x04, 0x11
        /*000e*/ 	.short	(.L_3 - .L_2)
	.align		4
.L_2:
        /*0010*/ 	.word	index@(_Z6conv1dPfS_S_ii)
        /*0014*/ 	.word	0x00000000


	//----- nvinfo : EIATTR_MIN_STACK_SIZE
	.align		4
.L_3:
        /*0018*/ 	.byte	0x04, 0x12
        /*001a*/ 	.short	(.L_5 - .L_4)
	.align		4
.L_4:
        /*001c*/ 	.word	index@(_Z6conv1dPfS_S_ii)
        /*0020*/ 	.word	0x00000000
.L_5:


//--------------------- .nv.compat                --------------------------
	.section	.nv.compat,"",@"SHT_CUDA_COMPAT_INFO"
	.align	4
        /*0000*/ 	.byte	0x02, 0x09, 0x00, 0x00, 0x02, 0x02, 0x01, 0x00, 0x02, 0x05, 0x05, 0x00, 0x03, 0x07, 0x01, 0x01
        /*0010*/ 	.byte	0x02, 0x03, 0x00, 0x00, 0x02, 0x06, 0x01, 0x00, 0x04, 0x0b, 0x08, 0x00, 0x09, 0x00, 0x00, 0x00
        /*0020*/ 	.byte	0x00, 0x00, 0x00, 0x00


//--------------------- .nv.info._Z6conv1dPfS_S_ii --------------------------
	.section	.nv.info._Z6conv1dPfS_S_ii,"",@"SHT_CUDA_INFO"
	.sectionflags	@""
	.align	4


	//----- nvinfo : EIATTR_CUDA_API_VERSION
	.align		4
        /*0000*/ 	.byte	0x04, 0x37
        /*0002*/ 	.short	(.L_7 - .L_6)
.L_6:
        /*0004*/ 	.word	0x00000082


	//----- nvinfo : EIATTR_KPARAM_INFO
	.align		4
.L_7:
        /*0008*/ 	.byte	0x04, 0x17
        /*000a*/ 	.short	(.L_9 - .L_8)
.L_8:
        /*000c*/ 	.word	0x00000000
        /*0010*/ 	.short	0x0004
        /*0012*/ 	.short	0x001c
        /*0014*/ 	.byte	0x00, 0xf0, 0x11, 0x00


	//----- nvinfo : EIATTR_KPARAM_INFO
	.align		4
.L_9:
        /*0018*/ 	.byte	0x04, 0x17
        /*001a*/ 	.short	(.L_11 - .L_10)
.L_10:
        /*001c*/ 	.word	0x00000000
        /*0020*/ 	.short	0x0003
        /*0022*/ 	.short	0x0018
        /*0024*/ 	.byte	0x00, 0xf0, 0x11, 0x00


	//----- nvinfo : EIATTR_KPARAM_INFO
	.align		4
.L_11:
        /*0028*/ 	.byte	0x04, 0x17
        /*002a*/ 	.short	(.L_13 - .L_12)
.L_12:
        /*002c*/ 	.word	0x00000000
        /*0030*/ 	.short	0x0002
        /*0032*/ 	.short	0x0010
        /*0034*/ 	.byte	0x00, 0xf5, 0x21, 0x00


	//----- nvinfo : EIATTR_KPARAM_INFO
	.align		4
.L_13:
        /*0038*/ 	.byte	0x04, 0x17
        /*003a*/ 	.short	(.L_15 - .L_14)
.L_14:
        /*003c*/ 	.word	0x00000000
        /*0040*/ 	.short	0x0001
        /*0042*/ 	.short	0x0008
        /*0044*/ 	.byte	0x00, 0xf5, 0x21, 0x00


	//----- nvinfo : EIATTR_KPARAM_INFO
	.align		4
.L_15:
        /*0048*/ 	.byte	0x04, 0x17
        /*004a*/ 	.short	(.L_17 - .L_16)
.L_16:
        /*004c*/ 	.word	0x00000000
        /*0050*/ 	.short	0x0000
        /*0052*/ 	.short	0x0000
        /*0054*/ 	.byte	0x00, 0xf5, 0x21, 0x00


	//----- nvinfo : EIATTR_SPARSE_MMA_MASK
	.align		4
.L_17:
        /*0058*/ 	.byte	0x03, 0x50
        /*005a*/ 	.short	0x0000


	//----- nvinfo : EIATTR_MAXREG_COUNT
	.align		4
        /*005c*/ 	.byte	0x03, 0x1b
        /*005e*/ 	.short	0x00ff


	//----- nvinfo : EIATTR_MERCURY_ISA_VERSION
	.align		4
        /*0060*/ 	.byte	0x03, 0x5f
        /*0062*/ 	.short	0x0101


	//----- nvinfo : EIATTR_VRC_CTA_INIT_COUNT
	.align		4
        /*0064*/ 	.byte	0x02, 0x4a
	.zero		1
	.zero		1


	//----- nvinfo : EIATTR_EXIT_INSTR_OFFSETS
	.align		4
        /*0068*/ 	.byte	0x04, 0x1c
        /*006a*/ 	.short	(.L_19 - .L_18)


	//   ....[0]....
.L_18:
        /*006c*/ 	.word	0x000000c0


	//   ....[1]....
        /*0070*/ 	.word	0x00000a80


	//----- nvinfo : EIATTR_CBANK_PARAM_SIZE
	.align		4
.L_19:
        /*0074*/ 	.byte	0x03, 0x19
        /*0076*/ 	.short	0x0020


	//----- nvinfo : EIATTR_PARAM_CBANK
	.align		4
        /*0078*/ 	.byte	0x04, 0x0a
        /*007a*/ 	.short	(.L_21 - .L_20)
	.align		4
.L_20:
        /*007c*/ 	.word	index@(.nv.constant0._Z6conv1dPfS_S_ii)
        /*0080*/ 	.short	0x0380
        /*0082*/ 	.short	0x0020


	//----- nvinfo : EIATTR_SW_WAR
	.align		4
.L_21:
        /*0084*/ 	.byte	0x04, 0x36
        /*0086*/ 	.short	(.L_23 - .L_22)
.L_22:
        /*0088*/ 	.word	0x00000008
.L_23:


//--------------------- .nv.callgraph             --------------------------
	.section	.nv.callgraph,"",@"SHT_CUDA_CALLGRAPH"
	.align	4
	.sectionentsize	8
	.align		4
        /*0000*/ 	.word	0x00000000
	.align		4
        /*0004*/ 	.word	0xffffffff
	.align		4
        /*0008*/ 	.word	0x00000000
	.align		4
        /*000c*/ 	.word	0xfffffffe
	.align		4
        /*0010*/ 	.word	0x00000000
	.align		4
        /*0014*/ 	.word	0xfffffffd
	.align		4
        /*0018*/ 	.word	0x00000000
	.align		4
        /*001c*/ 	.word	0xfffffffc


//--------------------- .text._Z6conv1dPfS_S_ii   --------------------------
	.section	.text._Z6conv1dPfS_S_ii,"ax",@progbits
	.align	128
        .global         _Z6conv1dPfS_S_ii
        .type           _Z6conv1dPfS_S_ii,@function
        .size           _Z6conv1dPfS_S_ii,(.L_x_7 - _Z6conv1dPfS_S_ii)
        .other          _Z6conv1dPfS_S_ii,@"STO_CUDA_ENTRY STV_DEFAULT"
_Z6conv1dPfS_S_ii:
.text._Z6conv1dPfS_S_ii:
[----:B------:R-:W-:Y:S01]  /*0000*/  LDC R1, c[0x0][0x37c] ;  /* 0x0000df00ff017b82 */ /* 0x000fe20000000800 */
[----:B------:R-:W0:Y:S07]  /*0010*/  S2R R0, SR_TID.X ;  /* 0x0000000000007919 */ /* 0x000e2e0000002100 */
[----:B------:R-:W1:Y:S01]  /*0020*/  LDC.64 R4, c[0x0][0x398] ;  /* 0x0000e600ff047b82 */ /* 0x000e620000000a00 */
[----:B------:R-:W2:Y:S07]  /*0030*/  LDCU UR5, c[0x0][0x360] ;  /* 0x00006c00ff0577ac */ /* 0x000eae0008000800 */
[----:B------:R-:W2:Y:S01]  /*0040*/  S2UR UR4, SR_CTAID.X ;  /* 0x00000000000479c3 */ /* 0x000ea20000002500 */
[----:B-1----:R-:W-:-:S04]  /*0050*/  LEA.HI R7, R5, R5, RZ, 0x1 ;  /* 0x0000000505077211 */ /* 0x002fc800078f08ff */
[----:B------:R-:W-:Y:S01]  /*0060*/  SHF.R.S32.HI R7, RZ, 0x1, R7 ;  /* 0x00000001ff077819 */ /* 0x000fe20000011407 */
[----:B--2---:R-:W-:-:S03]  /*0070*/  UIMAD UR4, UR4, UR5, URZ ;  /* 0x00000005040472a4 */ /* 0x004fc6000f8e02ff */
[----:B------:R-:W-:-:S03]  /*0080*/  IADD3 R3, PT, PT, -R7, R4, RZ ;  /* 0x0000000407037210 */ /* 0x000fc60007ffe1ff */
[----:B0-----:R-:W-:-:S04]  /*0090*/  IADD3 R6, PT, PT, R0, UR4, RZ ;  /* 0x0000000400067c10 */ /* 0x001fc8000fffe0ff */
[----:B------:R-:W-:-:S04]  /*00a0*/  ISETP.GE.AND P0, PT, R6, R3, PT ;  /* 0x000000030600720c */ /* 0x000fc80003f06270 */
[----:B------:R-:W-:-:S13]  /*00b0*/  ISETP.LT.OR P0, PT, R6, R7, P0 ;  /* 0x000000070600720c */ /* 0x000fda0000701670 */
[----:B------:R-:W-:Y:S05]  /*00c0*/  @P0 EXIT ;  /* 0x000000000000094d */ /* 0x000fea0003800000 */
[----:B------:R-:W-:Y:S01]  /*00d0*/  ISETP.GE.AND P0, PT, R5, -0x1, PT ;  /* 0xffffffff0500780c */ /* 0x000fe20003f06270 */
[----:B------:R-:W0:Y:S01]  /*00e0*/  LDCU.64 UR6, c[0x0][0x358] ;  /* 0x00006b00ff0677ac */ /* 0x000e220008000a00 */
[----:B------:R-:W-:-:S11]  /*00f0*/  HFMA2 R13, -RZ, RZ, 0, 0 ;  /* 0x00000000ff0d7431 */ /* 0x000fd600000001ff */
[----:B------:R-:W-:Y:S05]  /*0100*/  @!P0 BRA `(.L_x_0) ;  /* 0x0000000800508947 */ /* 0x000fea0003800000 */
[----:B------:R-:W-:Y:S02]  /*0110*/  IABS R2, R7 ;  /* 0x0000000700027213 */ /* 0x000fe40000000000 */
[C---:B------:R-:W-:Y:S02]  /*0120*/  IADD3 R9, PT, PT, -R7.reuse, RZ, RZ ;  /* 0x000000ff07097210 */ /* 0x040fe40007ffe1ff */
[----:B------:R-:W-:Y:S02]  /*0130*/  IADD3 R2, PT, PT, R7, R2, RZ ;  /* 0x0000000207027210 */ /* 0x000fe40007ffe0ff */
[----:B------:R-:W-:Y:S02]  /*0140*/  MOV R13, RZ ;  /* 0x000000ff000d7202 */ /* 0x000fe40000000f00 */
[C---:B------:R-:W-:Y:S02]  /*0150*/  ISETP.GE.U32.AND P1, PT, R2.reuse, 0xf, PT ;  /* 0x0000000f0200780c */ /* 0x040fe40003f26070 */
[----:B------:R-:W-:-:S04]  /*0160*/  IADD3 R8, PT, PT, R2, 0x1, RZ ;  /* 0x0000000102087810 */ /* 0x000fc80007ffe0ff */
[----:B------:R-:W-:-:S04]  /*0170*/  LOP3.LUT R23, R8, 0xf, RZ, 0xc0, !PT ;  /* 0x0000000f08177812 */ /* 0x000fc800078ec0ff */
[----:B------:R-:W-:-:S03]  /*0180*/  ISETP.NE.AND P0, PT, R23, RZ, PT ;  /* 0x000000ff1700720c */ /* 0x000fc60003f05270 */
[----:B------:R-:W-:Y:S10]  /*0190*/  @!P1 BRA `(.L_x_1) ;  /* 0x0000000000fc9947 */ /* 0x000ff40003800000 */
[----:B------:R-:W-:Y:S01]  /*01a0*/  LOP3.LUT R12, R8, 0xfffffff0, RZ, 0xc0, !PT ;  /* 0xfffffff0080c7812 */ /* 0x000fe200078ec0ff */
[----:B------:R-:W-:Y:S02]  /*01b0*/  HFMA2 R11, -RZ, RZ, 0, 0 ;  /* 0x00000000ff0b7431 */ /* 0x000fe400000001ff */
[----:B------:R-:W-:Y:S01]  /*01c0*/  IMAD.IADD R10, R6, 0x1, -R7 ;  /* 0x00000001060a7824 */ /* 0x000fe200078e0a07 */
[----:B------:R-:W-:Y:S02]  /*01d0*/  MOV R13, RZ ;  /* 0x000000ff000d7202 */ /* 0x000fe40000000f00 */
[----:B------:R-:W-:-:S07]  /*01e0*/  IADD3 R12, PT, PT, -R12, RZ, RZ ;  /* 0x000000ff0c0c7210 */ /* 0x000fce0007ffe1ff */
.L_x_2:
[----:B------:R-:W1:Y:S08]  /*01f0*/  LDC.64 R4, c[0x0][0x380] ;  /* 0x0000e000ff047b82 */ /* 0x000e700000000a00 */
[----:B------:R-:W2:Y:S01]  /*0200*/  LDC.64 R2, c[0x0][0x388] ;  /* 0x0000e200ff027b82 */ /* 0x000ea20000000a00 */
[----:B-1----:R-:W-:-:S05]  /*0210*/  IMAD.WIDE R4, R10, 0x4, R4 ;  /* 0x000000040a047825 */ /* 0x002fca00078e0204 */
[----:B0-----:R-:W3:Y:S01]  /*0220*/  LDG.E R16, desc[UR6][R4.64] ;  /* 0x0000000604107981 */ /* 0x001ee2000c1e1900 */
[----:B--2---:R-:W-:-:S03]  /*0230*/  IMAD.WIDE R2, R11, 0x4, R2 ;  /* 0x000000040b027825 */ /* 0x004fc600078e0202 */
[----:B------:R-:W2:Y:S04]  /*0240*/  LDG.E R27, desc[UR6][R4.64+0x4] ;  /* 0x00000406041b7981 */ /* 0x000ea8000c1e1900 */
[----:B------:R-:W3:Y:S04]  /*0250*/  LDG.E R17, desc[UR6][R2.64] ;  /* 0x0000000602117981 */ /* 0x000ee8000c1e1900 */
[----:B------:R-:W2:Y:S04]  /*0260*/  LDG.E R18, desc[UR6][R2.64+0x4] ;  /* 0x0000040602127981 */ /* 0x000ea8000c1e1900 */
[----:B------:R-:W4:Y:S04]  /*0270*/  LDG.E R15, desc[UR6][R4.64+0x8] ;  /* 0x00000806040f7981 */ /* 0x000f28000c1e1900 */
[----:B------:R-:W4:Y:S04]  /*0280*/  LDG.E R14, desc[UR6][R2.64+0x8] ;  /* 0x00000806020e7981 */ /* 0x000f28000c1e1900 */
[----:B------:R-:W5:Y:S04]  /*0290*/  LDG.E R19, desc[UR6][R4.64+0xc] ;  /* 0x00000c0604137981 */ /* 0x000f68000c1e1900 */
[----:B------:R-:W5:Y:S04]  /*02a0*/  LDG.E R20, desc[UR6][R2.64+0xc] ;  /* 0x00000c0602147981 */ /* 0x000f68000c1e1900 */
[----:B------:R-:W5:Y:S04]  /*02b0*/  LDG.E R21, desc[UR6][R4.64+0x10] ;  /* 0x0000100604157981 */ /* 0x000f68000c1e1900 */
[----:B------:R-:W5:Y:S04]  /*02c0*/  LDG.E R22, desc[UR6][R2.64+0x10] ;  /* 0x0000100602167981 */ /* 0x000f68000c1e1900 */
[----:B------:R-:W5:Y:S04]  /*02d0*/  LDG.E R24, desc[UR6][R4.64+0x14] ;  /* 0x0000140604187981 */ /* 0x000f68000c1e1900 */
[----:B------:R-:W5:Y:S01]  /*02e0*/  LDG.E R25, desc[UR6][R2.64+0x14] ;  /* 0x0000140602197981 */ /* 0x000f62000c1e1900 */
[----:B---3--:R-:W-:-:S03]  /*02f0*/  FFMA R16, R16, R17, R13 ;  /* 0x0000001110107223 */ /* 0x008fc6000000000d */
[----:B------:R-:W3:Y:S01]  /*0300*/  LDG.E R17, desc[UR6][R4.64+0x18] ;  /* 0x0000180604117981 */ /* 0x000ee2000c1e1900 */
[----:B--2---:R-:W-:-:S03]  /*0310*/  FFMA R16, R27, R18, R16 ;  /* 0x000000121b107223 */ /* 0x004fc60000000010 */
[----:B------:R-:W3:Y:S04]  /*0320*/  LDG.E R18, desc[UR6][R2.64+0x18] ;  /* 0x0000180602127981 */ /* 0x000ee8000c1e1900 */
[----:B------:R-:W2:Y:S01]  /*0330*/  LDG.E R13, desc[UR6][R4.64+0x1c] ;  /* 0x00001c06040d7981 */ /* 0x000ea2000c1e1900 */
[----:B----4-:R-:W-:-:S03]  /*0340*/  FFMA R26, R15, R14, R16 ;  /* 0x0000000e0f1a7223 */ /* 0x010fc60000000010 */
[----:B------:R-:W2:Y:S04]  /*0350*/  LDG.E R14, desc[UR6][R2.64+0x1c] ;  /* 0x00001c06020e7981 */ /* 0x000ea8000c1e1900 */
[----:B------:R-:W4:Y:S04]  /*0360*/  LDG.E R15, desc[UR6][R4.64+0x20] ;  /* 0x00002006040f7981 */ /* 0x000f28000c1e1900 */
[----:B------:R-:W4:Y:S01]  /*0370*/  LDG.E R16, desc[UR6][R2.64+0x20] ;  /* 0x0000200602107981 */ /* 0x000f22000c1e1900 */
[----:B-----5:R-:W-:-:S03]  /*0380*/  FFMA R20, R19, R20, R26 ;  /* 0x0000001413147223 */ /* 0x020fc6000000001a */
[----:B------:R-:W5:Y:S01]  /*0390*/  LDG.E R19, desc[UR6][R4.64+0x24] ;  /* 0x0000240604137981 */ /* 0x000f62000c1e1900 */
[----:B------:R-:W-:-:S03]  /*03a0*/  FFMA R21, R21, R22, R20 ;  /* 0x0000001615157223 */ /* 0x000fc60000000014 */
[----:B------:R-:W5:Y:S04]  /*03b0*/  LDG.E R20, desc[UR6][R2.64+0x24] ;  /* 0x0000240602147981 */ /* 0x000f68000c1e1900 */
[----:B------:R-:W5:Y:S01]  /*03c0*/  LDG.E R22, desc[UR6][R2.64+0x28] ;  /* 0x0000280602167981 */ /* 0x000f62000c1e1900 */
[----:B------:R-:W-:-:S03]  /*03d0*/  FFMA R24, R24, R25, R21 ;  /* 0x0000001918187223 */ /* 0x000fc60000000015 */
[----:B------:R-:W5:Y:S04]  /*03e0*/  LDG.E R21, desc[UR6][R4.64+0x28] ;  /* 0x0000280604157981 */ /* 0x000f68000c1e1900 */
[----:B------:R-:W5:Y:S04]  /*03f0*/  LDG.E R25, desc[UR6][R2.64+0x34] ;  /* 0x0000340602197981 */ /* 0x000f68000c1e1900 */
[----:B------:R-:W5:Y:S04]  /*0400*/  LDG.E R26, desc[UR6][R4.64+0x3c] ;  /* 0x00003c06041a7981 */ /* 0x000f68000c1e1900 */
[----:B------:R-:W5:Y:S01]  /*0410*/  LDG.E R27, desc[UR6][R2.64+0x3c] ;  /* 0x00003c06021b7981 */ /* 0x000f62000c1e1900 */
[----:B---3--:R-:W-:-:S03]  /*0420*/  FFMA R24, R17, R18, R24 ;  /* 0x0000001211187223 */ /* 0x008fc60000000018 */
[----:B------:R-:W3:Y:S04]  /*0430*/  LDG.E R17, desc[UR6][R4.64+0x2c] ;  /* 0x00002c0604117981 */ /* 0x000ee8000c1e1900 */
[----:B------:R-:W3:Y:S01]  /*0440*/  LDG.E R18, desc[UR6][R2.64+0x2c] ;  /* 0x00002c0602127981 */ /* 0x000ee2000c1e1900 */
[----:B--2---:R-:W-:-:S03]  /*0450*/  FFMA R24, R13, R14, R24 ;  /* 0x0000000e0d187223 */ /* 0x004fc60000000018 */
[----:B------:R-:W2:Y:S04]  /*0460*/  LDG.E R13, desc[UR6][R4.64+0x30] ;  /* 0x00003006040d7981 */ /* 0x000ea8000c1e1900 */
[----:B------:R-:W2:Y:S01]  /*0470*/  LDG.E R14, desc[UR6][R2.64+0x30] ;  /* 0x00003006020e7981 */ /* 0x000ea2000c1e1900 */
[----:B----4-:R-:W-:-:S03]  /*0480*/  FFMA R28, R15, R16, R24 ;  /* 0x000000100f1c7223 */ /* 0x010fc60000000018 */
[----:B------:R-:W4:Y:S04]  /*0490*/  LDG.E R24, desc[UR6][R4.64+0x34] ;  /* 0x0000340604187981 */ /* 0x000f28000c1e1900 */
[----:B------:R-:W4:Y:S04]  /*04a0*/  LDG.E R15, desc[UR6][R4.64+0x38] ;  /* 0x00003806040f7981 */ /* 0x000f28000c1e1900 */
[----:B------:R-:W4:Y:S01]  /*04b0*/  LDG.E R16, desc[UR6][R2.64+0x38] ;  /* 0x0000380602107981 */ /* 0x000f22000c1e1900 */
[----:B-----5:R-:W-:Y:S01]  /*04c0*/  FFMA R20, R19, R20, R28 ;  /* 0x0000001413147223 */ /* 0x020fe2000000001c */
[----:B------:R-:W-:-:S03]  /*04d0*/  IADD3 R12, PT, PT, R12, 0x10, RZ ;  /* 0x000000100c0c7810 */ /* 0x000fc60007ffe0ff */
[----:B------:R-:W-:Y:S01]  /*04e0*/  FFMA R20, R21, R22, R20 ;  /* 0x0000001615147223 */ /* 0x000fe20000000014 */
[----:B------:R-:W-:Y:S01]  /*04f0*/  ISETP.NE.AND P1, PT, R12, RZ, PT ;  /* 0x000000ff0c00720c */ /* 0x000fe20003f25270 */
[----:B------:R-:W-:Y:S01]  /*0500*/  VIADD R10, R10, 0x10 ;  /* 0x000000100a0a7836 */ /* 0x000fe20000000000 */
[----:B------:R-:W-:Y:S02]  /*0510*/  IADD3 R9, PT, PT, R9, 0x10, RZ ;  /* 0x0000001009097810 */ /* 0x000fe40007ffe0ff */
[----:B------:R-:W-:Y:S01]  /*0520*/  IADD3 R11, PT, PT, R11, 0x10, RZ ;  /* 0x000000100b0b7810 */ /* 0x000fe20007ffe0ff */
[----:B---3--:R-:W-:-:S04]  /*0530*/  FFMA R18, R17, R18, R20 ;  /* 0x0000001211127223 */ /* 0x008fc80000000014 */
[----:B--2---:R-:W-:-:S04]  /*0540*/  FFMA R13, R13, R14, R18 ;  /* 0x0000000e0d0d7223 */ /* 0x004fc80000000012 */
[----:B----4-:R-:W-:-:S04]  /*0550*/  FFMA R24, R24, R25, R13 ;  /* 0x0000001918187223 */ /* 0x010fc8000000000d */
[----:B------:R-:W-:-:S04]  /*0560*/  FFMA R15, R15, R16, R24 ;  /* 0x000000100f0f7223 */ /* 0x000fc80000000018 */
[----:B------:R-:W-:Y:S01]  /*0570*/  FFMA R13, R26, R27, R15 ;  /* 0x0000001b1a0d7223 */ /* 0x000fe2000000000f */
[----:B------:R-:W-:Y:S06]  /*0580*/  @P1 BRA `(.L_x_2) ;  /* 0xfffffffc00181947 */ /* 0x000fec000383ffff */
.L_x_1:
[----:B------:R-:W-:Y:S05]  /*0590*/  @!P0 BRA `(.L_x_0) ;  /* 0x00000004002c8947 */ /* 0x000fea0003800000 */
[----:B------:R-:W-:Y:S02]  /*05a0*/  ISETP.GE.U32.AND P0, PT, R23, 0x8, PT ;  /* 0x000000081700780c */ /* 0x000fe40003f06070 */
[----:B------:R-:W-:-:S04]  /*05b0*/  LOP3.LUT R22, R8, 0x7, RZ, 0xc0, !PT ;  /* 0x0000000708167812 */ /* 0x000fc800078ec0ff */
[----:B------:R-:W-:-:S07]  /*05c0*/  ISETP.NE.AND P1, PT, R22, RZ, PT ;  /* 0x000000ff1600720c */ /* 0x000fce0003f25270 */
[----:B------:R-:W-:Y:S06]  /*05d0*/  @!P0 BRA `(.L_x_3) ;  /* 0x00000000007c8947 */ /* 0x000fec0003800000 */
[----:B------:R-:W1:Y:S01]  /*05e0*/  LDC.64 R4, c[0x0][0x380] ;  /* 0x0000e000ff047b82 */ /* 0x000e620000000a00 */
[-C--:B------:R-:W-:Y:S02]  /*05f0*/  IADD3 R11, PT, PT, R6, R9.reuse, RZ ;  /* 0x00000009060b7210 */ /* 0x080fe40007ffe0ff */
[----:B------:R-:W-:-:S05]  /*0600*/  IADD3 R15, PT, PT, R7, R9, RZ ;  /* 0x00000009070f7210 */ /* 0x000fca0007ffe0ff */
        /* <DEDUP_REMOVED lines=18> */
[----:B------:R-:W5:Y:S01]  /*0730*/  LDG.E R21, desc[UR6][R2.64+0x1c] ;  /* 0x00001c0602157981 */ /* 0x000f62000c1e1900 */
[----:B------:R-:W-:Y:S01]  /*0740*/  IADD3 R9, PT, PT, R9, 0x8, RZ ;  /* 0x0000000809097810 */ /* 0x000fe20007ffe0ff */
[----:B---3--:R-:W-:-:S04]  /*0750*/  FFMA R20, R20, R23, R13 ;  /* 0x0000001714147223 */ /* 0x008fc8000000000d */
[----:B--2---:R-:W-:-:S04]  /*0760*/  FFMA R20, R25, R24, R20 ;  /* 0x0000001819147223 */ /* 0x004fc80000000014 */
[----:B----4-:R-:W-:-:S04]  /*0770*/  FFMA R27, R27, R26, R20 ;  /* 0x0000001a1b1b7223 */ /* 0x010fc80000000014 */
[----:B-----5:R-:W-:-:S04]  /*0780*/  FFMA R19, R16, R19, R27 ;  /* 0x0000001310137223 */ /* 0x020fc8000000001b */
[----:B------:R-:W-:-:S04]  /*0790*/  FFMA R17, R14, R17, R19 ;  /* 0x000000110e117223 */ /* 0x000fc80000000013 */
[----:B------:R-:W-:-:S04]  /*07a0*/  FFMA R15, R12, R15, R17 ;  /* 0x0000000f0c0f7223 */ /* 0x000fc80000000011 */
[----:B------:R-:W-:-:S04]  /*07b0*/  FFMA R11, R10, R11, R15 ;  /* 0x0000000b0a0b7223 */ /* 0x000fc8000000000f */
[----:B------:R-:W-:-:S07]  /*07c0*/  FFMA R13, R18, R21, R11 ;  /* 0x00000015120d7223 */ /* 0x000fce000000000b */
.L_x_3:
[----:B------:R-:W-:Y:S05]  /*07d0*/  @!P1 BRA `(.L_x_0) ;  /* 0x00000000009c9947 */ /* 0x000fea0003800000 */
[----:B------:R-:W-:Y:S02]  /*07e0*/  ISETP.GE.U32.AND P0, PT, R22, 0x4, PT ;  /* 0x000000041600780c */ /* 0x000fe40003f06070 */
[----:B------:R-:W-:-:S04]  /*07f0*/  LOP3.LUT R8, R8, 0x3, RZ, 0xc0, !PT ;  /* 0x0000000308087812 */ /* 0x000fc800078ec0ff */
[----:B------:R-:W-:-:S07]  /*0800*/  ISETP.NE.AND P1, PT, R8, RZ, PT ;  /* 0x000000ff0800720c */ /* 0x000fce0003f25270 */
[----:B------:R-:W-:Y:S06]  /*0810*/  @!P0 BRA `(.L_x_4) ;  /* 0x00000000004c8947 */ /* 0x000fec0003800000 */
[----:B------:R-:W1:Y:S01]  /*0820*/  LDC.64 R2, c[0x0][0x380] ;  /* 0x0000e000ff027b82 */ /* 0x000e620000000a00 */
[----:B------:R-:W-:Y:S01]  /*0830*/  IADD3 R11, PT, PT, R6, R9, RZ ;  /* 0x00000009060b7210 */ /* 0x000fe20007ffe0ff */
[----:B------:R-:W-:-:S06]  /*0840*/  IMAD.IADD R15, R7, 0x1, R9 ;  /* 0x00000001070f7824 */ /* 0x000fcc00078e0209 */
[----:B------:R-:W2:Y:S01]  /*0850*/  LDC.64 R4, c[0x0][0x388] ;  /* 0x0000e200ff047b82 */ /* 0x000ea20000000a00 */
[----:B-1----:R-:W-:-:S05]  /*0860*/  IMAD.WIDE R2, R11, 0x4, R2 ;  /* 0x000000040b027825 */ /* 0x002fca00078e0202 */
[----:B0-----:R-:W3:Y:S01]  /*0870*/  LDG.E R10, desc[UR6][R2.64] ;  /* 0x00000006020a7981 */ /* 0x001ee2000c1e1900 */
[----:B--2---:R-:W-:-:S03]  /*0880*/  IMAD.WIDE R4, R15, 0x4, R4 ;  /* 0x000000040f047825 */ /* 0x004fc600078e0204 */
[----:B------:R-:W2:Y:S04]  /*0890*/  LDG.E R17, desc[UR6][R2.64+0x8] ;  /* 0x0000080602117981 */ /* 0x000ea8000c1e1900 */
[----:B------:R-:W3:Y:S04]  /*08a0*/  LDG.E R11, desc[UR6][R4.64] ;  /* 0x00000006040b7981 */ /* 0x000ee8000c1e1900 */
[----:B------:R-:W4:Y:S04]  /*08b0*/  LDG.E R15, desc[UR6][R2.64+0x4] ;  /* 0x00000406020f7981 */ /* 0x000f28000c1e1900 */
[----:B------:R-:W4:Y:S04]  /*08c0*/  LDG.E R12, desc[UR6][R4.64+0x4] ;  /* 0x00000406040c7981 */ /* 0x000f28000c1e1900 */
[----:B------:R-:W2:Y:S04]  /*08d0*/  LDG.E R14, desc[UR6][R4.64+0x8] ;  /* 0x00000806040e7981 */ /* 0x000ea8000c1e1900 */
[----:B------:R-:W5:Y:S04]  /*08e0*/  LDG.E R19, desc[UR6][R2.64+0xc] ;  /* 0x00000c0602137981 */ /* 0x000f68000c1e1900 */
[----:B------:R-:W5:Y:S01]  /*08f0*/  LDG.E R16, desc[UR6][R4.64+0xc] ;  /* 0x00000c0604107981 */ /* 0x000f62000c1e1900 */
[----:B------:R-:W-:Y:S01]  /*0900*/  IADD3 R9, PT, PT, R9, 0x4, RZ ;  /* 0x0000000409097810 */ /* 0x000fe20007ffe0ff */
[----:B---3--:R-:W-:-:S04]  /*0910*/  FFMA R10, R10, R11, R13 ;  /* 0x0000000b0a0a7223 */ /* 0x008fc8000000000d */
[----:B----4-:R-:W-:-:S04]  /*0920*/  FFMA R10, R15, R12, R10 ;  /* 0x0000000c0f0a7223 */ /* 0x010fc8000000000a */
[----:B--2---:R-:W-:-:S04]  /*0930*/  FFMA R10, R17, R14, R10 ;  /* 0x0000000e110a7223 */ /* 0x004fc8000000000a */
[----:B-----5:R-:W-:-:S07]  /*0940*/  FFMA R13, R19, R16, R10 ;  /* 0x00000010130d7223 */ /* 0x020fce000000000a */
.L_x_4:
[----:B------:R-:W-:Y:S05]  /*0950*/  @!P1 BRA `(.L_x_0) ;  /* 0x00000000003c9947 */ /* 0x000fea0003800000 */
[----:B------:R-:W1:Y:S01]  /*0960*/  LDC.64 R2, c[0x0][0x380] ;  /* 0x0000e000ff027b82 */ /* 0x000e620000000a00 */
[----:B------:R-:W-:Y:S02]  /*0970*/  IADD3 R15, PT, PT, R0, UR4, R9 ;  /* 0x00000004000f7c10 */ /* 0x000fe4000fffe009 */
[----:B------:R-:W-:Y:S02]  /*0980*/  IADD3 R7, PT, PT, R7, R9, RZ ;  /* 0x0000000907077210 */ /* 0x000fe40007ffe0ff */
[----:B------:R-:W-:-:S03]  /*0990*/  IADD3 R0, PT, PT, -R8, RZ, RZ ;  /* 0x000000ff08007210 */ /* 0x000fc60007ffe1ff */
[----:B------:R-:W2:Y:S04]  /*09a0*/  LDC.64 R4, c[0x0][0x388] ;  /* 0x0000e200ff047b82 */ /* 0x000ea80000000a00 */
.L_x_5:
[----:B--2---:R-:W-:-:S04]  /*09b0*/  IMAD.WIDE R8, R7, 0x4, R4 ;  /* 0x0000000407087825 */ /* 0x004fc800078e0204 */
[----:B-1----:R-:W-:Y:S02]  /*09c0*/  IMAD.WIDE R10, R15, 0x4, R2 ;  /* 0x000000040f0a7825 */ /* 0x002fe400078e0202 */
[----:B0-----:R-:W2:Y:S04]  /*09d0*/  LDG.E R8, desc[UR6][R8.64] ;  /* 0x0000000608087981 */ /* 0x001ea8000c1e1900 */
[----:B------:R-:W2:Y:S01]  /*09e0*/  LDG.E R10, desc[UR6][R10.64] ;  /* 0x000000060a0a7981 */ /* 0x000ea2000c1e1900 */
[----:B------:R-:W-:Y:S02]  /*09f0*/  IADD3 R0, PT, PT, R0, 0x1, RZ ;  /* 0x0000000100007810 */ /* 0x000fe40007ffe0ff */
[----:B------:R-:W-:Y:S02]  /*0a00*/  IADD3 R7, PT, PT, R7, 0x1, RZ ;  /* 0x0000000107077810 */ /* 0x000fe40007ffe0ff */
[----:B------:R-:W-:-:S02]  /*0a10*/  ISETP.NE.AND P0, PT, R0, RZ, PT ;  /* 0x000000ff0000720c */ /* 0x000fc40003f05270 */
[----:B------:R-:W-:Y:S01]  /*0a20*/  IADD3 R15, PT, PT, R15, 0x1, RZ ;  /* 0x000000010f0f7810 */ /* 0x000fe20007ffe0ff */
[----:B--2---:R-:W-:-:S10]  /*0a30*/  FFMA R13, R10, R8, R13 ;  /* 0x000000080a0d7223 */ /* 0x004fd4000000000d */
[----:B------:R-:W-:Y:S05]  /*0a40*/  @P0 BRA `(.L_x_5) ;  /* 0xfffffffc00d80947 */ /* 0x000fea000383ffff */
.L_x_0:
[----:B------:R-:W1:Y:S02]  /*0a50*/  LDC.64 R2, c[0x0][0x390] ;  /* 0x0000e400ff027b82 */ /* 0x000e640000000a00 */
[----:B-1----:R-:W-:-:S05]  /*0a60*/  IMAD.WIDE R6, R6, 0x4, R2 ;  /* 0x0000000406067825 */ /* 0x002fca00078e0202 */
[----:B0-----:R-:W-:Y:S01]  /*0a70*/  STG.E desc[UR6][R6.64], R13 ;  /* 0x0000000d06007986 */ /* 0x001fe2000c101906 */
[----:B------:R-:W-:Y:S05]  /*0a80*/  EXIT ;  /* 0x000000000000794d */ /* 0x000fea0003800000 */
.L_x_6:
[----:B------:R-:W-:-:S00]  /*0a90*/  BRA `(.L_x_6) ;  /* 0xfffffffc00fc7947 */ /* 0x000fc0000383ffff */
[----:B------:R-:W-:-:S00]  /*0aa0*/  NOP ;  /* 0x0000000000007918 */ /* 0x000fc00000000000 */
        /* <DEDUP_REMOVED lines=13> */
.L_x_7:


//--------------------- .nv.shared.reserved.0     --------------------------
	.section	.nv.shared.reserved.0,"aw",@nobits
	.weak		__nv_reservedSMEM_offset_0_alias
	.size		__nv_reservedSMEM_offset_0_alias, 0, 64
	.other		__nv_reservedSMEM_offset_0_alias,@"STO_CUDA_RESERVED_SHARED STV_DEFAULT"
__nv_reservedSMEM_offset_0_alias:
	.zero		0
	.zero		64


//--------------------- .nv.constant0._Z6conv1dPfS_S_ii --------------------------
	.section	.nv.constant0._Z6conv1dPfS_S_ii,"a",@progbits
	.sectionflags	@""
	.align	4
.nv.constant0._Z6conv1dPfS_S_ii:
	.zero		928


//--------------------- SYMBOLS --------------------------

	.type		.nv.reservedSmem.offset0,@object
	.size		.nv.reservedSmem.offset0,0x4
